//
// Generated by NVIDIA NVVM Compiler
//
// Compiler Build ID: CL-36424714
// Cuda compilation tools, release 13.0, V13.0.88
// Based on NVVM 20.0.0
//

.version 9.0
.target sm_100
.address_size 64

	// .globl	_Z20tma_bulk_copy_kernelPvPKvi
// _ZZ20tma_bulk_copy_kernelPvPKviE12tma_mbarrier has been demoted
.extern .shared .align 1024 .b8 smem_buffer[];

.visible .entry _Z20tma_bulk_copy_kernelPvPKvi(
	.param .u64 .ptr .align 1 _Z20tma_bulk_copy_kernelPvPKvi_param_0,
	.param .u64 .ptr .align 1 _Z20tma_bulk_copy_kernelPvPKvi_param_1,
	.param .u32 _Z20tma_bulk_copy_kernelPvPKvi_param_2
)
{
	.reg .pred 	%p<6>;
	.reg .b32 	%r<31>;
	.reg .b64 	%rd<8>;
	// demoted variable
	.shared .align 8 .u64 _ZZ20tma_bulk_copy_kernelPvPKviE12tma_mbarrier;
	ld.param.u64 	%rd1, [_Z20tma_bulk_copy_kernelPvPKvi_param_0];
	ld.param.u64 	%rd2, [_Z20tma_bulk_copy_kernelPvPKvi_param_1];
	ld.param.u32 	%r10, [_Z20tma_bulk_copy_kernelPvPKvi_param_2];
	mov.u32 	%r1, %tid.x;
	setp.ne.s32 	%p1, %r1, 0;
	@%p1 bra 	$L__BB0_2;
	mov.u32 	%r12, _ZZ20tma_bulk_copy_kernelPvPKviE12tma_mbarrier;
	mov.b32 	%r11, 1;
	// begin inline asm
	mbarrier.init.shared::cta.b64 [%r12], %r11;
	// end inline asm
	// begin inline asm
	fence.proxy.async.shared::cta; 

	// end inline asm
	// begin inline asm
	fence.mbarrier_init.release.cluster; 

	// end inline asm
$L__BB0_2:
	bar.sync 	0;
	mov.u32 	%r13, %ctaid.x;
	shl.b32 	%r28, %r13, 13;
	setp.ge.s32 	%p2, %r28, %r10;
	@%p2 bra 	$L__BB0_8;
	mov.u32 	%r15, %nctaid.x;
	shl.b32 	%r3, %r15, 13;
	mov.b32 	%r29, 0;
$L__BB0_4:
	add.s32 	%r16, %r28, 8192;
	min.s32 	%r17, %r16, %r10;
	sub.s32 	%r6, %r17, %r28;
	setp.lt.s32 	%p3, %r6, 1;
	@%p3 bra 	$L__BB0_8;
	setp.ne.s32 	%p4, %r1, 0;
	@%p4 bra 	$L__BB0_7;
	shl.b32 	%r27, %r6, 2;
	mul.wide.s32 	%rd7, %r28, 4;
	add.s64 	%rd3, %rd2, %rd7;
	add.s64 	%rd5, %rd1, %rd7;
	mov.u32 	%r18, smem_buffer;
	mov.u32 	%r20, _ZZ20tma_bulk_copy_kernelPvPKviE12tma_mbarrier;
	mov.b64 	%rd6, 1364590687093260288;
	// begin inline asm
	cp.async.bulk.shared::cluster.global.mbarrier::complete_tx::bytes.L2::cache_hint [%r18], [%rd3], %r27, [%r20], %rd6;

	// end inline asm
	// begin inline asm
	mbarrier.arrive.expect_tx.shared::cta.b64 _, [%r20], %r27; 
	
	// end inline asm
	mov.b32 	%r25, 10000000;
	// begin inline asm
	{
	.reg .pred       P1; 
	LAB_WAIT: 
	mbarrier.try_wait.parity.shared::cta.b64 P1, [%r20], %r29, %r25; 
	@P1 bra DONE; 
	bra     LAB_WAIT; 
	DONE: 
	}
	// end inline asm
	xor.b32  	%r29, %r29, 1;
	// begin inline asm
	cp.async.bulk.global.shared::cta.bulk_group.L2::cache_hint [%rd5], [%r18], %r27, %rd6;

	// end inline asm
	// begin inline asm
	cp.async.bulk.commit_group;
	// end inline asm
	// begin inline asm
	cp.async.bulk.wait_group.read 0;
	// end inline asm
$L__BB0_7:
	bar.sync 	0;
	add.s32 	%r28, %r28, %r3;
	setp.lt.s32 	%p5, %r28, %r10;
	@%p5 bra 	$L__BB0_4;
$L__BB0_8:
	ret;

}


// ===== COMPILED SASS (sm_100) =====

	.target	sm_100

	.elftype	@"ET_EXEC"


//--------------------- .note.nv.tkinfo           --------------------------
	.section	.note.nv.tkinfo,"",@"SHT_NOTE"
	.sectionflags	@"SHF_NOTE_NV_TKINFO"
	.tkinfo
        /*0018*/ 	.word	0x00000002
        /*0030*/ 	.string	""
        /*0030*/ 	.string	"ptxas"
        /*0030*/ 	.string	"Cuda compilation tools, release 13.0, V13.0.88"
        /*0030*/ 	.string	"Build cuda_13.0.r13.0/compiler.36424714_0"
        /*0030*/ 	.string	"-arch sm_100 -m 64 "



//--------------------- .note.nv.cuinfo           --------------------------
	.section	.note.nv.cuinfo,"",@"SHT_NOTE"
	.sectionflags	@"SHF_NOTE_NV_CUINFO"
        /*0018*/ 	.short	0x0002
        /*001a*/ 	.short	0x0064
        /*001c*/ 	.short	0x0082
	.zero		2


//--------------------- .nv.info                  --------------------------
	.section	.nv.info,"",@"SHT_CUDA_INFO"
	.align	4


	//----- nvinfo : EIATTR_REGCOUNT
	.align		4
        /*0000*/ 	.byte	0x04, 0x2f
        /*0002*/ 	.short	(.L_1 - .L_0)
	.align		4
.L_0:
        /*0004*/ 	.word	index@(_Z20tma_bulk_copy_kernelPvPKvi)
        /*0008*/ 	.word	0x0000000c


	//----- nvinfo : EIATTR_FRAME_SIZE
	.align		4
.L_1:
        /*000c*/ 	.byte	0x04, 0x11
        /*000e*/ 	.short	(.L_3 - .L_2)
	.align		4
.L_2:
        /*0010*/ 	.word	index@(_Z20tma_bulk_copy_kernelPvPKvi)
        /*0014*/ 	.word	0x00000000


	//----- nvinfo : EIATTR_MIN_STACK_SIZE
	.align		4
.L_3:
        /*0018*/ 	.byte	0x04, 0x12
        /*001a*/ 	.short	(.L_5 - .L_4)
	.align		4
.L_4:
        /*001c*/ 	.word	index@(_Z20tma_bulk_copy_kernelPvPKvi)
        /*0020*/ 	.word	0x00000000
.L_5:


//--------------------- .nv.compat                --------------------------
	.section	.nv.compat,"",@"SHT_CUDA_COMPAT_INFO"
	.align	4
        /*0000*/ 	.byte	0x02, 0x09, 0x00, 0x00, 0x02, 0x02, 0x02, 0x00, 0x02, 0x05, 0x05, 0x00, 0x03, 0x07, 0x01, 0x01
        /*0010*/ 	.byte	0x02, 0x03, 0x00, 0x00, 0x02, 0x06, 0x01, 0x00, 0x04, 0x0b, 0x08, 0x00, 0x09, 0x00, 0x00, 0x00
        /*0020*/ 	.byte	0x00, 0x00, 0x00, 0x00


//--------------------- .nv.info._Z20tma_bulk_copy_kernelPvPKvi --------------------------
	.section	.nv.info._Z20tma_bulk_copy_kernelPvPKvi,"",@"SHT_CUDA_INFO"
	.sectionflags	@""
	.align	4


	//----- nvinfo : EIATTR_CUDA_API_VERSION
	.align		4
        /*0000*/ 	.byte	0x04, 0x37
        /*0002*/ 	.short	(.L_7 - .L_6)
.L_6:
        /*0004*/ 	.word	0x00000082


	//----- nvinfo : EIATTR_KPARAM_INFO
	.align		4
.L_7:
        /*0008*/ 	.byte	0x04, 0x17
        /*000a*/ 	.short	(.L_9 - .L_8)
.L_8:
        /*000c*/ 	.word	0x00000000
        /*0010*/ 	.short	0x0002
        /*0012*/ 	.short	0x0010
        /*0014*/ 	.byte	0x00, 0xf0, 0x11, 0x00


	//----- nvinfo : EIATTR_KPARAM_INFO
	.align		4
.L_9:
        /*0018*/ 	.byte	0x04, 0x17
        /*001a*/ 	.short	(.L_11 - .L_10)
.L_10:
        /*001c*/ 	.word	0x00000000
        /*0020*/ 	.short	0x0001
        /*0022*/ 	.short	0x0008
        /*0024*/ 	.byte	0x00, 0xf5, 0x21, 0x00


	//----- nvinfo : EIATTR_KPARAM_INFO
	.align		4
.L_11:
        /*0028*/ 	.byte	0x04, 0x17
        /*002a*/ 	.short	(.L_13 - .L_12)
.L_12:
        /*002c*/ 	.word	0x00000000
        /*0030*/ 	.short	0x0000
        /*0032*/ 	.short	0x0000
        /*0034*/ 	.byte	0x00, 0xf5, 0x21, 0x00


	//----- nvinfo : EIATTR_SPARSE_MMA_MASK
	.align		4
.L_13:
        /*0038*/ 	.byte	0x03, 0x50
        /*003a*/ 	.short	0x0000


	//----- nvinfo : EIATTR_MAXREG_COUNT
	.align		4
        /*003c*/ 	.byte	0x03, 0x1b
        /*003e*/ 	.short	0x00ff


	//----- nvinfo : EIATTR_NUM_BARRIERS
	.align		4
        /*0040*/ 	.byte	0x02, 0x4c
        /*0042*/ 	.byte	0x01
	.zero		1


	//----- nvinfo : EIATTR_MERCURY_ISA_VERSION
	.align		4
        /*0044*/ 	.byte	0x03, 0x5f
        /*0046*/ 	.short	0x0101


	//----- nvinfo : EIATTR_VRC_CTA_INIT_COUNT
	.align		4
        /*0048*/ 	.byte	0x02, 0x4a
	.zero		1
	.zero		1


	//----- nvinfo : EIATTR_MBARRIER_INSTR_OFFSETS
	.align		4
        /*004c*/ 	.byte	0x04, 0x39
        /*004e*/ 	.short	(.L_15 - .L_14)


	//   ....[0]....
.L_14:
        /*0050*/ 	.word	0x000000d0
        /*0054*/ 	.word	0x000000ff
        /*0058*/ 	.word	0x00000000
        /*005c*/ 	.short	0x0100
        /*005e*/ 	.byte	0x06
	.zero		1


	//   ....[1]....
        /*0060*/ 	.word	0x000003f0
        /*0064*/ 	.word	0x00000006
        /*0068*/ 	.word	0x00000000
        /*006c*/ 	.short	0x010a
        /*006e*/ 	.byte	0xff
	.zero		1


	//----- nvinfo : EIATTR_NUM_MBARRIERS
	.align		4
.L_15:
        /*0070*/ 	.byte	0x03, 0x38
        /*0072*/ 	.short	0x0001


	//----- nvinfo : EIATTR_EXIT_INSTR_OFFSETS
	.align		4
        /*0074*/ 	.byte	0x04, 0x1c
        /*0076*/ 	.short	(.L_17 - .L_16)


	//   ....[0]....
.L_16:
        /*0078*/ 	.word	0x00000170


	//   ....[1]....
        /*007c*/ 	.word	0x00000200


	//   ....[2]....
        /*0080*/ 	.word	0x00000560


	//----- nvinfo : EIATTR_CRS_STACK_SIZE
	.align		4
.L_17:
        /*0084*/ 	.byte	0x04, 0x1e
        /*0086*/ 	.short	(.L_19 - .L_18)
.L_18:
        /*0088*/ 	.word	0x00000000


	//----- nvinfo : EIATTR_CBANK_PARAM_SIZE
	.align		4
.L_19:
        /*008c*/ 	.byte	0x03, 0x19
        /*008e*/ 	.short	0x0014


	//----- nvinfo : EIATTR_PARAM_CBANK
	.align		4
        /*0090*/ 	.byte	0x04, 0x0a
        /*0092*/ 	.short	(.L_21 - .L_20)
	.align		4
.L_20:
        /*0094*/ 	.word	index@(.nv.constant0._Z20tma_bulk_copy_kernelPvPKvi)
        /*0098*/ 	.short	0x0380
        /*009a*/ 	.short	0x0014


	//----- nvinfo : EIATTR_SW_WAR
	.align		4
.L_21:
        /*009c*/ 	.byte	0x04, 0x36
        /*009e*/ 	.short	(.L_23 - .L_22)
.L_22:
        /*00a0*/ 	.word	0x00000008
.L_23:


//--------------------- .nv.callgraph             --------------------------
	.section	.nv.callgraph,"",@"SHT_CUDA_CALLGRAPH"
	.align	4
	.sectionentsize	8
	.align		4
        /*0000*/ 	.word	0x00000000
	.align		4
        /*0004*/ 	.word	0xffffffff
	.align		4
        /*0008*/ 	.word	0x00000000
	.align		4
        /*000c*/ 	.word	0xfffffffe
	.align		4
        /*0010*/ 	.word	0x00000000
	.align		4
        /*0014*/ 	.word	0xfffffffd
	.align		4
        /*0018*/ 	.word	0x00000000
	.align		4
        /*001c*/ 	.word	0xfffffffc


//--------------------- .text._Z20tma_bulk_copy_kernelPvPKvi --------------------------
	.section	.text._Z20tma_bulk_copy_kernelPvPKvi,"ax",@progbits
	.align	128
        .global         _Z20tma_bulk_copy_kernelPvPKvi
        .type           _Z20tma_bulk_copy_kernelPvPKvi,@function
        .size           _Z20tma_bulk_copy_kernelPvPKvi,(.L_x_8 - _Z20tma_bulk_copy_kernelPvPKvi)
        .other          _Z20tma_bulk_copy_kernelPvPKvi,@"STO_CUDA_ENTRY STV_DEFAULT"
_Z20tma_bulk_copy_kernelPvPKvi:
.text._Z20tma_bulk_copy_kernelPvPKvi:
[----:B------:R-:W-:Y:S01]  /*0000*/  LDC R1, c[0x0][0x37c] ;  /* 0x0000df00ff017b82 */ /* 0x000fe20000000800 */
[----:B------:R-:W1:Y:S01]  /*0010*/  S2R R9, SR_TID.X ;  /* 0x0000000000097919 */ /* 0x000e620000002100 */
[----:B------:R-:W-:Y:S01]  /*0020*/  BSSY.RECONVERGENT B0, `(.L_x_0) ;  /* 0x000000f000007945 */ /* 0x000fe20003800200 */
[----:B-1----:R-:W-:-:S13]  /*0030*/  ISETP.NE.AND P0, PT, R9, RZ, PT ;  /* 0x000000ff0900720c */ /* 0x002fda0003f05270 */
[----:B------:R-:W-:Y:S05]  /*0040*/  @P0 BRA `(.L_x_1) ;  /* 0x0000000000300947 */ /* 0x000fea0003800000 */
[----:B------:R-:W1:Y:S01]  /*0050*/  S2UR UR6, SR_CgaCtaId ;  /* 0x00000000000679c3 */ /* 0x000e620000008800 */
[----:B------:R-:W-:Y:S01]  /*0060*/  UMOV UR4, 0x400 ;  /* 0x0000040000047882 */ /* 0x000fe20000000000 */
[----:B------:R-:W-:Y:S01]  /*0070*/  UMOV UR5, 0x1 ;  /* 0x0000000100057882 */ /* 0x000fe20000000000 */
[----:B-1----:R-:W-:Y:S02]  /*0080*/  ULEA UR6, UR6, UR4, 0x18 ;  /* 0x0000000406067291 */ /* 0x002fe4000f8ec0ff */
[----:B------:R-:W-:-:S04]  /*0090*/  UIADD3 UR4, UPT, UPT, -UR5, 0x100000, URZ ;  /* 0x0010000005047890 */ /* 0x000fc8000fffe1ff */
[----:B------:R-:W-:Y:S02]  /*00a0*/  USHF.L.U32 UR5, UR4, 0xb, URZ ;  /* 0x0000000b04057899 */ /* 0x000fe400080006ff */
[----:B------:R-:W-:Y:S01]  /*00b0*/  USHF.L.U32 UR4, UR4, 0x1, URZ ;  /* 0x0000000104047899 */ /* 0x000fe200080006ff */
[----:B------:R-:W1:Y:S11]  /*00c0*/  FENCE.VIEW.ASYNC.S ;  /* 0x00000000000073c6 */ /* 0x000e760000000000 */
[----:B-1----:R1:W2:Y:S02]  /*00d0*/  SYNCS.EXCH.64 URZ, [UR6], UR4 ;  /* 0x0000000406ff75b2 */ /* 0x0022a40008000100 */
[----:B--2---:R2:W-:Y:S06]  /*00e0*/  MEMBAR.ALL.CTA ;  /* 0x0000000000007992 */ /* 0x0045ec0000008000 */
[----:B--2---:R-:W2:Y:S01]  /*00f0*/  FENCE.VIEW.ASYNC.S ;  /* 0x00000000000073c6 */ /* 0x004ea20000000000 */
[----:B------:R-:W-:Y:S01]  /*0100*/  NOP ;  /* 0x0000000000007918 */ /* 0x000fe20000000000 */
.L_x_1:
[----:B-1----:R-:W-:Y:S05]  /*0110*/  BSYNC.RECONVERGENT B0 ;  /* 0x0000000000007941 */ /* 0x002fea0003800200 */
.L_x_0:
[----:B------:R-:W1:Y:S08]  /*0120*/  S2UR UR4, SR_CTAID.X ;  /* 0x00000000000479c3 */ /* 0x000e700000002500 */
[----:B--2---:R-:W-:Y:S08]  /*0130*/  BAR.SYNC.DEFER_BLOCKING 0x0 ;  /* 0x0000000000007b1d */ /* 0x004ff00000010000 */
[----:B------:R-:W2:Y:S01]  /*0140*/  LDC R0, c[0x0][0x390] ;  /* 0x0000e400ff007b82 */ /* 0x000ea20000000800 */
[----:B-1----:R-:W-:-:S06]  /*0150*/  USHF.L.U32 UR4, UR4, 0xd, URZ ;  /* 0x0000000d04047899 */ /* 0x002fcc00080006ff */
[----:B--2---:R-:W-:-:S13]  /*0160*/  ISETP.LE.AND P0, PT, R0, UR4, PT ;  /* 0x0000000400007c0c */ /* 0x004fda000bf03270 */
[----:B------:R-:W-:Y:S05]  /*0170*/  @P0 EXIT ;  /* 0x000000000000094d */ /* 0x000fea0003800000 */
[----:B------:R-:W-:Y:S01]  /*0180*/  IMAD.MOV.U32 R8, RZ, RZ, RZ ;  /* 0x000000ffff087224 */ /* 0x000fe200078e00ff */
[----:B------:R-:W1:Y:S01]  /*0190*/  LDCU UR8, c[0x0][0x370] ;  /* 0x00006e00ff0877ac */ /* 0x000e620008000800 */
[----:B------:R-:W-:-:S05]  /*01a0*/  UMOV UR6, UR4 ;  /* 0x0000000400067c82 */ /* 0x000fca0008000000 */
.L_x_6:
[----:B--2---:R-:W2:Y:S01]  /*01b0*/  LDC R0, c[0x0][0x390] ;  /* 0x0000e400ff007b82 */ /* 0x004ea20000000800 */
[----:B------:R-:W-:-:S05]  /*01c0*/  IMAD.U32 R3, RZ, RZ, UR6 ;  /* 0x00000006ff037e24 */ /* 0x000fca000f8e00ff */
[----:B--2---:R-:W-:-:S05]  /*01d0*/  VIADDMNMX R0, R3, 0x2000, R0, PT ;  /* 0x0000200003007846 */ /* 0x004fca0003800100 */
[----:B------:R-:W-:-:S05]  /*01e0*/  VIADD R0, R0, -UR6 ;  /* 0x8000000600007c36 */ /* 0x000fca0008000000 */
[----:B------:R-:W-:-:S13]  /*01f0*/  ISETP.GE.AND P0, PT, R0, 0x1, PT ;  /* 0x000000010000780c */ /* 0x000fda0003f06270 */
[----:B-1----:R-:W-:Y:S05]  /*0200*/  @!P0 EXIT ;  /* 0x000000000000894d */ /* 0x002fea0003800000 */
[----:B------:R-:W-:-:S13]  /*0210*/  ISETP.NE.AND P0, PT, R9, RZ, PT ;  /* 0x000000ff0900720c */ /* 0x000fda0003f05270 */
[----:B------:R-:W-:Y:S05]  /*0220*/  @P0 BRA `(.L_x_2) ;  /* 0x0000000000b40947 */ /* 0x000fea0003800000 */
[----:B------:R-:W1:Y:S01]  /*0230*/  S2R R3, SR_CgaCtaId ;  /* 0x0000000000037919 */ /* 0x000e620000008800 */
[----:B------:R-:W-:Y:S01]  /*0240*/  MOV R2, 0x400 ;  /* 0x0000040000027802 */ /* 0x000fe20000000f00 */
[----:B------:R-:W2:Y:S01]  /*0250*/  LDCU.128 UR12, c[0x0][0x380] ;  /* 0x00007000ff0c77ac */ /* 0x000ea20008000c00 */
[----:B------:R-:W-:Y:S01]  /*0260*/  IMAD.SHL.U32 R5, R0, 0x4, RZ ;  /* 0x0000000400057824 */ /* 0x000fe200078e00ff */
[----:B------:R-:W-:Y:S01]  /*0270*/  PLOP3.LUT P0, PT, PT, PT, PT, 0x80, 0x8 ;  /* 0x000000000008781c */ /* 0x000fe20003f0f070 */
[----:B------:R-:W-:Y:S02]  /*0280*/  IMAD.U32 R7, RZ, RZ, UR6 ;  /* 0x00000006ff077e24 */ /* 0x000fe4000f8e00ff */
[----:B------:R-:W-:Y:S01]  /*0290*/  VIADD R0, R2, 0x400 ;  /* 0x0000040002007836 */ /* 0x000fe20000000000 */
[----:B------:R-:W-:Y:S01]  /*02a0*/  R2UR UR7, R5 ;  /* 0x00000000050772ca */ /* 0x000fe200000e0000 */
[----:B--2---:R-:W-:-:S12]  /*02b0*/  UIMAD.WIDE UR4, UR6, 0x4, UR14 ;  /* 0x00000004060478a5 */ /* 0x004fd8000f8e020e */
[----:B------:R-:W-:-:S04]  /*02c0*/  USHF.R.U32.HI UR7, URZ, 0x4, UR7 ;  /* 0x00000004ff077899 */ /* 0x000fc80008011607 */
[----:B------:R-:W-:Y:S01]  /*02d0*/  UPRMT UR7, UR7, 0x5410, URZ ;  /* 0x0000541007077896 */ /* 0x000fe200080000ff */
[C---:B-1----:R-:W-:Y:S01]  /*02e0*/  LEA R6, R3.reuse, R2, 0x18 ;  /* 0x0000000203067211 */ /* 0x042fe200078ec0ff */
[----:B------:R-:W-:Y:S01]  /*02f0*/  IMAD.U32 R2, RZ, RZ, UR12 ;  /* 0x0000000cff027e24 */ /* 0x000fe2000f8e00ff */
[----:B------:R-:W-:Y:S01]  /*0300*/  LEA R0, R3, R0, 0x18 ;  /* 0x0000000003007211 */ /* 0x000fe200078ec0ff */
[----:B------:R-:W-:Y:S01]  /*0310*/  IMAD.U32 R3, RZ, RZ, UR13 ;  /* 0x0000000dff037e24 */ /* 0x000fe2000f8e00ff */
[----:B------:R-:W-:Y:S01]  /*0320*/  R2UR UR11, R6 ;  /* 0x00000000060b72ca */ /* 0x000fe200000e0000 */
[----:B------:R-:W-:Y:S01]  /*0330*/  UMOV UR12, 0x0 ;  /* 0x00000000000c7882 */ /* 0x000fe20000000000 */
[----:B------:R-:W-:Y:S01]  /*0340*/  R2UR UR10, R0 ;  /* 0x00000000000a72ca */ /* 0x000fe200000e0000 */
[----:B------:R-:W-:Y:S01]  /*0350*/  IMAD.WIDE R2, R7, 0x4, R2 ;  /* 0x0000000407027825 */ /* 0x000fe200078e0202 */
[----:B------:R-:W-:-:S13]  /*0360*/  UMOV UR13, 0x12f00000 ;  /* 0x12f00000000d7882 */ /* 0x000fda0000000000 */
.L_x_3:
[----:B------:R-:W-:Y:S01]  /*0370*/  @P0 ELECT P1, URZ, PT ;  /* 0x0000000000ff082f */ /* 0x000fe20003820000 */
[----:B------:R1:W-:-:S12]  /*0380*/  UBLKCP.S.G [UR10], [UR4], UR7, desc[UR12] ;  /* 0x00000c0a040073ba */ /* 0x0003d80008001207 */
[----:B------:R-:W-:Y:S02]  /*0390*/  @P1 PLOP3.LUT P0, PT, P1, PT, PT, 0x8, 0x80 ;  /* 0x000000000080181c */ /* 0x000fe40000f0e170 */
[----:B------:R-:W-:-:S11]  /*03a0*/  PLOP3.LUT P1, PT, PT, PT, PT, 0x8, 0x80 ;  /* 0x000000000080781c */ /* 0x000fd60003f2e170 */
[----:B-1----:R-:W-:Y:S05]  /*03b0*/  @P0 BRA.U.ANY `(.L_x_3) ;  /* 0xfffffffd00ec0947 */ /* 0x002fea000393ffff */
[----:B------:R1:W-:Y:S01]  /*03c0*/  SYNCS.ARRIVE.TRANS64 RZ, [R6+URZ], R5 ;  /* 0x0000000506ff79a7 */ /* 0x0003e200080000ff */
[----:B------:R-:W-:Y:S01]  /*03d0*/  BSSY B0, `(.L_x_4) ;  /* 0x0000006000007945 */ /* 0x000fe20003800000 */
[----:B------:R-:W-:-:S07]  /*03e0*/  SHF.L.U32 R4, R8, 0x1f, RZ ;  /* 0x0000001f08047819 */ /* 0x000fce00000006ff */
.L_x_5:
[----:B--2---:R2:W3:Y:S02]  /*03f0*/  SYNCS.PHASECHK.TRANS64.TRYWAIT P0, [R6+URZ], R4 ;  /* 0x00000004060075a7 */ /* 0x0044e400080011ff */
[----:B---3--:R-:W-:Y:S05]  /*0400*/  @!P0 NANOSLEEP.SYNCS 0x989680 ;  /* 0x009896800000895d */ /* 0x008fea0003900000 */
[----:B------:R-:W3:Y:S02]  /*0410*/  @!P0 SYNCS.PHASECHK.TRANS64 P0, [R6+URZ], R4 ;  /* 0x00000004060085a7 */ /* 0x000ee400080010ff */
[----:B---3--:R-:W-:Y:S05]  /*0420*/  @!P0 BRA `(.L_x_5) ;  /* 0xfffffffc00f08947 */ /* 0x008fea000383ffff */
[----:B------:R-:W-:Y:S05]  /*0430*/  BSYNC B0 ;  /* 0x0000000000007941 */ /* 0x000fea0003800000 */
.L_x_4:
[----:B------:R-:W-:Y:S01]  /*0440*/  R2UR UR4, R5 ;  /* 0x00000000050472ca */ /* 0x000fe200000e0000 */
[----:B------:R-:W-:Y:S01]  /*0450*/  UMOV UR12, 0x0 ;  /* 0x00000000000c7882 */ /* 0x000fe20000000000 */
[----:B------:R-:W-:Y:S01]  /*0460*/  R2UR UR10, R2 ;  /* 0x00000000020a72ca */ /* 0x000fe200000e0000 */
[----:B------:R-:W-:Y:S01]  /*0470*/  UMOV UR13, 0x12f00000 ;  /* 0x12f00000000d7882 */ /* 0x000fe20000000000 */
[----:B------:R-:W-:Y:S02]  /*0480*/  R2UR UR11, R3 ;  /* 0x00000000030b72ca */ /* 0x000fe400000e0000 */
[----:B------:R-:W-:Y:S02]  /*0490*/  R2UR UR5, R0 ;  /* 0x00000000000572ca */ /* 0x000fe400000e0000 */
[----:B------:R-:W-:-:S05]  /*04a0*/  LOP3.LUT R8, R8, 0x1, RZ, 0x3c, !PT ;  /* 0x0000000108087812 */ /* 0x000fca00078e3cff */
[----:B------:R-:W-:-:S04]  /*04b0*/  USHF.R.U32.HI UR4, URZ, 0x4, UR4 ;  /* 0x00000004ff047899 */ /* 0x000fc80008011604 */
[----:B------:R-:W-:-:S09]  /*04c0*/  UPRMT UR4, UR4, 0x5410, URZ ;  /* 0x0000541004047896 */ /* 0x000fd200080000ff */
[----:B------:R3:W-:Y:S01]  /*04d0*/  UBLKCP.G.S [UR10], [UR5], UR4, desc[UR12] ;  /* 0x00000c0a050073ba */ /* 0x0007e20008001404 */
[----:B------:R0:W-:Y:S01]  /*04e0*/  UTMACMDFLUSH ;  /* 0x00000000000079b7 */ /* 0x0001e20000000000 */
[----:B---3--:R-:W-:-:S04]  /*04f0*/  DEPBAR.LE SB0, 0x0 ;  /* 0x000080000000791a */ /* 0x008fc80000000000 */
.L_x_2:
[----:B------:R-:W-:Y:S05]  /*0500*/  WARPSYNC.ALL ;  /* 0x0000000000007948 */ /* 0x000fea0003800000 */
[----:B------:R-:W3:Y:S01]  /*0510*/  LDCU UR4, c[0x0][0x390] ;  /* 0x00007200ff0477ac */ /* 0x000ee20008000800 */
[----:B------:R-:W-:-:S04]  /*0520*/  ULEA UR6, UR8, UR6, 0xd ;  /* 0x0000000608067291 */ /* 0x000fc8000f8e68ff */
[----:B---3--:R-:W-:Y:S01]  /*0530*/  UISETP.GE.AND UP0, UPT, UR6, UR4, UPT ;  /* 0x000000040600728c */ /* 0x008fe2000bf06270 */
[----:B------:R-:W-:Y:S08]  /*0540*/  BAR.SYNC.DEFER_BLOCKING 0x0 ;  /* 0x0000000000007b1d */ /* 0x000ff00000010000 */
[----:B------:R-:W-:Y:S05]  /*0550*/  BRA.U !UP0, `(.L_x_6) ;  /* 0xfffffffd08147547 */ /* 0x000fea000b83ffff */
[----:B------:R-:W-:Y:S05]  /*0560*/  EXIT ;  /* 0x000000000000794d */ /* 0x000fea0003800000 */
.L_x_7:
[----:B------:R-:W-:-:S00]  /*0570*/  BRA `(.L_x_7) ;  /* 0xfffffffc00fc7947 */ /* 0x000fc0000383ffff */
[----:B------:R-:W-:-:S00]  /*0580*/  NOP ;  /* 0x0000000000007918 */ /* 0x000fc00000000000 */
[----:B------:R-:W-:-:S00]  /*0590*/  NOP ;  /* 0x0000000000007918 */ /* 0x000fc00000000000 */
[----:B------:R-:W-:-:S00]  /*05a0*/  NOP ;  /* 0x0000000000007918 */ /* 0x000fc00000000000 */
[----:B------:R-:W-:-:S00]  /*05b0*/  NOP ;  /* 0x0000000000007918 */ /* 0x000fc00000000000 */
[----:B------:R-:W-:-:S00]  /*05c0*/  NOP ;  /* 0x0000000000007918 */ /* 0x000fc00000000000 */
[----:B------:R-:W-:-:S00]  /*05d0*/  NOP ;  /* 0x0000000000007918 */ /* 0x000fc00000000000 */
[----:B------:R-:W-:-:S00]  /*05e0*/  NOP ;  /* 0x0000000000007918 */ /* 0x000fc00000000000 */
[----:B------:R-:W-:-:S00]  /*05f0*/  NOP ;  /* 0x0000000000007918 */ /* 0x000fc00000000000 */
.L_x_8:


//--------------------- .nv.shared._Z20tma_bulk_copy_kernelPvPKvi --------------------------
	.section	.nv.shared._Z20tma_bulk_copy_kernelPvPKvi,"aw",@nobits
	.sectionflags	@""
	.align	1024
.nv.shared._Z20tma_bulk_copy_kernelPvPKvi:
	.zero		2048


//--------------------- .nv.shared.reserved.0     --------------------------
	.section	.nv.shared.reserved.0,"aw",@nobits
	.weak		__nv_reservedSMEM_offset_0_alias
	.size		__nv_reservedSMEM_offset_0_alias, 0, 64
	.other		__nv_reservedSMEM_offset_0_alias,@"STO_CUDA_RESERVED_SHARED STV_DEFAULT"
__nv_reservedSMEM_offset_0_alias:
	.zero		0
	.zero		64


//--------------------- .nv.constant0._Z20tma_bulk_copy_kernelPvPKvi --------------------------
	.section	.nv.constant0._Z20tma_bulk_copy_kernelPvPKvi,"a",@progbits
	.sectionflags	@""
	.align	4
.nv.constant0._Z20tma_bulk_copy_kernelPvPKvi:
	.zero		916


//--------------------- SYMBOLS --------------------------

	.type		.nv.reservedSmem.offset0,@object
	.size		.nv.reservedSmem.offset0,0x4
	.type		.nv.reservedSmem.cap,@object
	.size		.nv.reservedSmem.cap,0x4
